//
// Generated by NVIDIA NVVM Compiler
//
// Compiler Build ID: CL-36424714
// Cuda compilation tools, release 13.0, V13.0.88
// Based on NVVM 20.0.0
//

.version 9.0
.target sm_100
.address_size 64

	// .globl	_Z8myKernelPi

.visible .entry _Z8myKernelPi(
	.param .u64 .ptr .align 1 _Z8myKernelPi_param_0
)
{
	.reg .b32 	%r<2>;
	.reg .b64 	%rd<3>;

	ld.param.u64 	%rd1, [_Z8myKernelPi_param_0];
	cvta.to.global.u64 	%rd2, %rd1;
	mov.b32 	%r1, 8;
	st.global.u32 	[%rd2], %r1;
	ret;

}


// ===== COMPILED SASS (sm_100) =====

	.target	sm_100

	.elftype	@"ET_EXEC"


//--------------------- .note.nv.tkinfo           --------------------------
	.section	.note.nv.tkinfo,"",@"SHT_NOTE"
	.sectionflags	@"SHF_NOTE_NV_TKINFO"
	.tkinfo
        /*0018*/ 	.word	0x00000002
        /*0030*/ 	.string	""
        /*0030*/ 	.string	"ptxas"
        /*0030*/ 	.string	"Cuda compilation tools, release 13.0, V13.0.88"
        /*0030*/ 	.string	"Build cuda_13.0.r13.0/compiler.36424714_0"
        /*0030*/ 	.string	"-arch sm_100 -m 64 "



//--------------------- .note.nv.cuinfo           --------------------------
	.section	.note.nv.cuinfo,"",@"SHT_NOTE"
	.sectionflags	@"SHF_NOTE_NV_CUINFO"
        /*0018*/ 	.short	0x0002
        /*001a*/ 	.short	0x0064
        /*001c*/ 	.short	0x0082
	.zero		2


//--------------------- .nv.info                  --------------------------
	.section	.nv.info,"",@"SHT_CUDA_INFO"
	.align	4


	//----- nvinfo : EIATTR_REGCOUNT
	.align		4
        /*0000*/ 	.byte	0x04, 0x2f
        /*0002*/ 	.short	(.L_1 - .L_0)
	.align		4
.L_0:
        /*0004*/ 	.word	index@(_Z8myKernelPi)
        /*0008*/ 	.word	0x00000008


	//----- nvinfo : EIATTR_FRAME_SIZE
	.align		4
.L_1:
        /*000c*/ 	.byte	0x04, 0x11
        /*000e*/ 	.short	(.L_3 - .L_2)
	.align		4
.L_2:
        /*0010*/ 	.word	index@(_Z8myKernelPi)
        /*0014*/ 	.word	0x00000000


	//----- nvinfo : EIATTR_MIN_STACK_SIZE
	.align		4
.L_3:
        /*0018*/ 	.byte	0x04, 0x12
        /*001a*/ 	.short	(.L_5 - .L_4)
	.align		4
.L_4:
        /*001c*/ 	.word	index@(_Z8myKernelPi)
        /*0020*/ 	.word	0x00000000
.L_5:


//--------------------- .nv.compat                --------------------------
	.section	.nv.compat,"",@"SHT_CUDA_COMPAT_INFO"
	.align	4
        /*0000*/ 	.byte	0x02, 0x09, 0x00, 0x00, 0x02, 0x02, 0x01, 0x00, 0x02, 0x05, 0x05, 0x00, 0x03, 0x07, 0x01, 0x01
        /*0010*/ 	.byte	0x02, 0x03, 0x00, 0x00, 0x02, 0x06, 0x01, 0x00, 0x04, 0x0b, 0x08, 0x00, 0x09, 0x00, 0x00, 0x00
        /*0020*/ 	.byte	0x00, 0x00, 0x00, 0x00


//--------------------- .nv.info._Z8myKernelPi    --------------------------
	.section	.nv.info._Z8myKernelPi,"",@"SHT_CUDA_INFO"
	.sectionflags	@""
	.align	4


	//----- nvinfo : EIATTR_CUDA_API_VERSION
	.align		4
        /*0000*/ 	.byte	0x04, 0x37
        /*0002*/ 	.short	(.L_7 - .L_6)
.L_6:
        /*0004*/ 	.word	0x00000082


	//----- nvinfo : EIATTR_KPARAM_INFO
	.align		4
.L_7:
        /*0008*/ 	.byte	0x04, 0x17
        /*000a*/ 	.short	(.L_9 - .L_8)
.L_8:
        /*000c*/ 	.word	0x00000000
        /*0010*/ 	.short	0x0000
        /*0012*/ 	.short	0x0000
        /*0014*/ 	.byte	0x00, 0xf5, 0x21, 0x00


	//----- nvinfo : EIATTR_SPARSE_MMA_MASK
	.align		4
.L_9:
        /*0018*/ 	.byte	0x03, 0x50
        /*001a*/ 	.short	0x0000


	//----- nvinfo : EIATTR_MAXREG_COUNT
	.align		4
        /*001c*/ 	.byte	0x03, 0x1b
        /*001e*/ 	.short	0x00ff


	//----- nvinfo : EIATTR_MERCURY_ISA_VERSION
	.align		4
        /*0020*/ 	.byte	0x03, 0x5f
        /*0022*/ 	.short	0x0101


	//----- nvinfo : EIATTR_VRC_CTA_INIT_COUNT
	.align		4
        /*0024*/ 	.byte	0x02, 0x4a
	.zero		1
	.zero		1


	//----- nvinfo : EIATTR_EXIT_INSTR_OFFSETS
	.align		4
        /*0028*/ 	.byte	0x04, 0x1c
        /*002a*/ 	.short	(.L_11 - .L_10)


	//   ....[0]....
.L_10:
        /*002c*/ 	.word	0x00000050


	//----- nvinfo : EIATTR_CBANK_PARAM_SIZE
	.align		4
.L_11:
        /*0030*/ 	.byte	0x03, 0x19
        /*0032*/ 	.short	0x0008


	//----- nvinfo : EIATTR_PARAM_CBANK
	.align		4
        /*0034*/ 	.byte	0x04, 0x0a
        /*0036*/ 	.short	(.L_13 - .L_12)
	.align		4
.L_12:
        /*0038*/ 	.word	index@(.nv.constant0._Z8myKernelPi)
        /*003c*/ 	.short	0x0380
        /*003e*/ 	.short	0x0008


	//----- nvinfo : EIATTR_SW_WAR
	.align		4
.L_13:
        /*0040*/ 	.byte	0x04, 0x36
        /*0042*/ 	.short	(.L_15 - .L_14)
.L_14:
        /*0044*/ 	.word	0x00000008
.L_15:


//--------------------- .nv.callgraph             --------------------------
	.section	.nv.callgraph,"",@"SHT_CUDA_CALLGRAPH"
	.align	4
	.sectionentsize	8
	.align		4
        /*0000*/ 	.word	0x00000000
	.align		4
        /*0004*/ 	.word	0xffffffff
	.align		4
        /*0008*/ 	.word	0x00000000
	.align		4
        /*000c*/ 	.word	0xfffffffe
	.align		4
        /*0010*/ 	.word	0x00000000
	.align		4
        /*0014*/ 	.word	0xfffffffd
	.align		4
        /*0018*/ 	.word	0x00000000
	.align		4
        /*001c*/ 	.word	0xfffffffc


//--------------------- .text._Z8myKernelPi       --------------------------
	.section	.text._Z8myKernelPi,"ax",@progbits
	.align	128
        .global         _Z8myKernelPi
        .type           _Z8myKernelPi,@function
        .size           _Z8myKernelPi,(.L_x_1 - _Z8myKernelPi)
        .other          _Z8myKernelPi,@"STO_CUDA_ENTRY STV_DEFAULT"
_Z8myKernelPi:
.text._Z8myKernelPi:
[----:B------:R-:W-:Y:S08]  /*0000*/  LDC R1, c[0x0][0x37c] ;  /* 0x0000df00ff017b82 */ /* 0x000ff00000000800 */
[----:B------:R-:W0:Y:S01]  /*0010*/  LDC.64 R2, c[0x0][0x380] ;  /* 0x0000e000ff027b82 */ /* 0x000e220000000a00 */
[----:B------:R-:W0:Y:S01]  /*0020*/  LDCU.64 UR4, c[0x0][0x358] ;  /* 0x00006b00ff0477ac */ /* 0x000e220008000a00 */
[----:B------:R-:W-:-:S05]  /*0030*/  HFMA2 R5, -RZ, RZ, 0, 4.76837158203125e-07 ;  /* 0x00000008ff057431 */ /* 0x000fca00000001ff */
[----:B0-----:R-:W-:Y:S01]  /*0040*/  STG.E desc[UR4][R2.64], R5 ;  /* 0x0000000502007986 */ /* 0x001fe2000c101904 */
[----:B------:R-:W-:Y:S05]  /*0050*/  EXIT ;  /* 0x000000000000794d */ /* 0x000fea0003800000 */
.L_x_0:
[----:B------:R-:W-:-:S00]  /*0060*/  BRA `(.L_x_0) ;  /* 0xfffffffc00fc7947 */ /* 0x000fc0000383ffff */
[----:B------:R-:W-:-:S00]  /*0070*/  NOP ;  /* 0x0000000000007918 */ /* 0x000fc00000000000 */
        /* <DEDUP_REMOVED lines=8> */
.L_x_1:


//--------------------- .nv.shared.reserved.0     --------------------------
	.section	.nv.shared.reserved.0,"aw",@nobits
	.weak		__nv_reservedSMEM_offset_0_alias
	.size		__nv_reservedSMEM_offset_0_alias, 0, 64
	.other		__nv_reservedSMEM_offset_0_alias,@"STO_CUDA_RESERVED_SHARED STV_DEFAULT"
__nv_reservedSMEM_offset_0_alias:
	.zero		0
	.zero		64


//--------------------- .nv.constant0._Z8myKernelPi --------------------------
	.section	.nv.constant0._Z8myKernelPi,"a",@progbits
	.sectionflags	@""
	.align	4
.nv.constant0._Z8myKernelPi:
	.zero		904


//--------------------- SYMBOLS --------------------------

	.type		.nv.reservedSmem.offset0,@object
	.size		.nv.reservedSmem.offset0,0x4
